//
// Generated by NVIDIA NVVM Compiler
//
// Compiler Build ID: CL-36424714
// Cuda compilation tools, release 13.0, V13.0.88
// Based on NVVM 20.0.0
//

.version 9.0
.target sm_100
.address_size 64

	// .globl	_Z10conv2d_gpuILi16ELi5EEvPKfS1_Pfii
// _ZZ10conv2d_gpuILi16ELi5EEvPKfS1_PfiiE4tile has been demoted

.visible .entry _Z10conv2d_gpuILi16ELi5EEvPKfS1_Pfii(
	.param .u64 .ptr .align 1 _Z10conv2d_gpuILi16ELi5EEvPKfS1_Pfii_param_0,
	.param .u64 .ptr .align 1 _Z10conv2d_gpuILi16ELi5EEvPKfS1_Pfii_param_1,
	.param .u64 .ptr .align 1 _Z10conv2d_gpuILi16ELi5EEvPKfS1_Pfii_param_2,
	.param .u32 _Z10conv2d_gpuILi16ELi5EEvPKfS1_Pfii_param_3,
	.param .u32 _Z10conv2d_gpuILi16ELi5EEvPKfS1_Pfii_param_4
)
{
	.reg .pred 	%p<13>;
	.reg .b32 	%r<26>;
	.reg .b32 	%f<77>;
	.reg .b64 	%rd<14>;
	// demoted variable
	.shared .align 4 .b8 _ZZ10conv2d_gpuILi16ELi5EEvPKfS1_PfiiE4tile[1600];
	ld.param.u64 	%rd1, [_Z10conv2d_gpuILi16ELi5EEvPKfS1_Pfii_param_0];
	ld.param.u64 	%rd2, [_Z10conv2d_gpuILi16ELi5EEvPKfS1_Pfii_param_1];
	ld.param.u64 	%rd3, [_Z10conv2d_gpuILi16ELi5EEvPKfS1_Pfii_param_2];
	ld.param.u32 	%r9, [_Z10conv2d_gpuILi16ELi5EEvPKfS1_Pfii_param_3];
	ld.param.u32 	%r10, [_Z10conv2d_gpuILi16ELi5EEvPKfS1_Pfii_param_4];
	mov.u32 	%r1, %tid.x;
	mov.u32 	%r2, %tid.y;
	mov.u32 	%r11, %ctaid.y;
	shl.b32 	%r12, %r11, 4;
	add.s32 	%r13, %r12, %r2;
	mov.u32 	%r14, %ctaid.x;
	shl.b32 	%r15, %r14, 4;
	add.s32 	%r16, %r15, %r1;
	add.s32 	%r5, %r13, -2;
	add.s32 	%r17, %r16, -2;
	setp.lt.u32 	%p1, %r13, 2;
	setp.ge.s32 	%p2, %r5, %r9;
	or.pred  	%p3, %p1, %p2;
	setp.lt.s32 	%p4, %r16, 2;
	or.pred  	%p5, %p4, %p3;
	setp.ge.s32 	%p6, %r17, %r10;
	mov.u32 	%r18, _ZZ10conv2d_gpuILi16ELi5EEvPKfS1_PfiiE4tile;
	mad.lo.s32 	%r19, %r2, 80, %r18;
	shl.b32 	%r20, %r1, 2;
	add.s32 	%r6, %r19, %r20;
	or.pred  	%p7, %p5, %p6;
	@%p7 bra 	$L__BB0_2;
	cvta.to.global.u64 	%rd4, %rd1;
	mul.lo.s32 	%r22, %r10, %r5;
	cvt.s64.s32 	%rd5, %r22;
	cvt.u64.u32 	%rd6, %r16;
	add.s64 	%rd7, %rd5, %rd6;
	shl.b64 	%rd8, %rd7, 2;
	add.s64 	%rd9, %rd4, %rd8;
	ld.global.nc.f32 	%f1, [%rd9+-8];
	st.shared.f32 	[%r6], %f1;
	bra.uni 	$L__BB0_3;
$L__BB0_2:
	mov.b32 	%r21, 0;
	st.shared.u32 	[%r6], %r21;
$L__BB0_3:
	bar.sync 	0;
	or.b32  	%r23, %r2, %r1;
	and.b32  	%r24, %r23, 1008;
	setp.ne.s32 	%p8, %r24, 0;
	setp.ge.s32 	%p9, %r13, %r9;
	setp.ge.s32 	%p10, %r16, %r10;
	or.pred  	%p11, %p9, %p10;
	or.pred  	%p12, %p11, %p8;
	@%p12 bra 	$L__BB0_5;
	cvta.to.global.u64 	%rd10, %rd2;
	ld.global.nc.f32 	%f2, [%rd10];
	ld.shared.f32 	%f3, [%r6];
	fma.rn.f32 	%f4, %f2, %f3, 0f00000000;
	ld.global.nc.f32 	%f5, [%rd10+4];
	ld.shared.f32 	%f6, [%r6+4];
	fma.rn.f32 	%f7, %f5, %f6, %f4;
	ld.global.nc.f32 	%f8, [%rd10+8];
	ld.shared.f32 	%f9, [%r6+8];
	fma.rn.f32 	%f10, %f8, %f9, %f7;
	ld.global.nc.f32 	%f11, [%rd10+12];
	ld.shared.f32 	%f12, [%r6+12];
	fma.rn.f32 	%f13, %f11, %f12, %f10;
	ld.global.nc.f32 	%f14, [%rd10+16];
	ld.shared.f32 	%f15, [%r6+16];
	fma.rn.f32 	%f16, %f14, %f15, %f13;
	ld.global.nc.f32 	%f17, [%rd10+20];
	ld.shared.f32 	%f18, [%r6+80];
	fma.rn.f32 	%f19, %f17, %f18, %f16;
	ld.global.nc.f32 	%f20, [%rd10+24];
	ld.shared.f32 	%f21, [%r6+84];
	fma.rn.f32 	%f22, %f20, %f21, %f19;
	ld.global.nc.f32 	%f23, [%rd10+28];
	ld.shared.f32 	%f24, [%r6+88];
	fma.rn.f32 	%f25, %f23, %f24, %f22;
	ld.global.nc.f32 	%f26, [%rd10+32];
	ld.shared.f32 	%f27, [%r6+92];
	fma.rn.f32 	%f28, %f26, %f27, %f25;
	ld.global.nc.f32 	%f29, [%rd10+36];
	ld.shared.f32 	%f30, [%r6+96];
	fma.rn.f32 	%f31, %f29, %f30, %f28;
	ld.global.nc.f32 	%f32, [%rd10+40];
	ld.shared.f32 	%f33, [%r6+160];
	fma.rn.f32 	%f34, %f32, %f33, %f31;
	ld.global.nc.f32 	%f35, [%rd10+44];
	ld.shared.f32 	%f36, [%r6+164];
	fma.rn.f32 	%f37, %f35, %f36, %f34;
	ld.global.nc.f32 	%f38, [%rd10+48];
	ld.shared.f32 	%f39, [%r6+168];
	fma.rn.f32 	%f40, %f38, %f39, %f37;
	ld.global.nc.f32 	%f41, [%rd10+52];
	ld.shared.f32 	%f42, [%r6+172];
	fma.rn.f32 	%f43, %f41, %f42, %f40;
	ld.global.nc.f32 	%f44, [%rd10+56];
	ld.shared.f32 	%f45, [%r6+176];
	fma.rn.f32 	%f46, %f44, %f45, %f43;
	ld.global.nc.f32 	%f47, [%rd10+60];
	ld.shared.f32 	%f48, [%r6+240];
	fma.rn.f32 	%f49, %f47, %f48, %f46;
	ld.global.nc.f32 	%f50, [%rd10+64];
	ld.shared.f32 	%f51, [%r6+244];
	fma.rn.f32 	%f52, %f50, %f51, %f49;
	ld.global.nc.f32 	%f53, [%rd10+68];
	ld.shared.f32 	%f54, [%r6+248];
	fma.rn.f32 	%f55, %f53, %f54, %f52;
	ld.global.nc.f32 	%f56, [%rd10+72];
	ld.shared.f32 	%f57, [%r6+252];
	fma.rn.f32 	%f58, %f56, %f57, %f55;
	ld.global.nc.f32 	%f59, [%rd10+76];
	ld.shared.f32 	%f60, [%r6+256];
	fma.rn.f32 	%f61, %f59, %f60, %f58;
	ld.global.nc.f32 	%f62, [%rd10+80];
	ld.shared.f32 	%f63, [%r6+320];
	fma.rn.f32 	%f64, %f62, %f63, %f61;
	ld.global.nc.f32 	%f65, [%rd10+84];
	ld.shared.f32 	%f66, [%r6+324];
	fma.rn.f32 	%f67, %f65, %f66, %f64;
	ld.global.nc.f32 	%f68, [%rd10+88];
	ld.shared.f32 	%f69, [%r6+328];
	fma.rn.f32 	%f70, %f68, %f69, %f67;
	ld.global.nc.f32 	%f71, [%rd10+92];
	ld.shared.f32 	%f72, [%r6+332];
	fma.rn.f32 	%f73, %f71, %f72, %f70;
	ld.global.nc.f32 	%f74, [%rd10+96];
	ld.shared.f32 	%f75, [%r6+336];
	fma.rn.f32 	%f76, %f74, %f75, %f73;
	mad.lo.s32 	%r25, %r10, %r13, %r16;
	cvta.to.global.u64 	%rd11, %rd3;
	mul.wide.s32 	%rd12, %r25, 4;
	add.s64 	%rd13, %rd11, %rd12;
	st.global.f32 	[%rd13], %f76;
$L__BB0_5:
	ret;

}


// ===== COMPILED SASS (sm_100) =====

	.target	sm_100

	.elftype	@"ET_EXEC"


//--------------------- .note.nv.tkinfo           --------------------------
	.section	.note.nv.tkinfo,"",@"SHT_NOTE"
	.sectionflags	@"SHF_NOTE_NV_TKINFO"
	.tkinfo
        /*0018*/ 	.word	0x00000002
        /*0030*/ 	.string	""
        /*0030*/ 	.string	"ptxas"
        /*0030*/ 	.string	"Cuda compilation tools, release 13.0, V13.0.88"
        /*0030*/ 	.string	"Build cuda_13.0.r13.0/compiler.36424714_0"
        /*0030*/ 	.string	"-arch sm_100 -m 64 "



//--------------------- .note.nv.cuinfo           --------------------------
	.section	.note.nv.cuinfo,"",@"SHT_NOTE"
	.sectionflags	@"SHF_NOTE_NV_CUINFO"
        /*0018*/ 	.short	0x0002
        /*001a*/ 	.short	0x0064
        /*001c*/ 	.short	0x0082
	.zero		2


//--------------------- .nv.info                  --------------------------
	.section	.nv.info,"",@"SHT_CUDA_INFO"
	.align	4


	//----- nvinfo : EIATTR_REGCOUNT
	.align		4
        /*0000*/ 	.byte	0x04, 0x2f
        /*0002*/ 	.short	(.L_1 - .L_0)
	.align		4
.L_0:
        /*0004*/ 	.word	index@(_Z10conv2d_gpuILi16ELi5EEvPKfS1_Pfii)
        /*0008*/ 	.word	0x00000020


	//----- nvinfo : EIATTR_FRAME_SIZE
	.align		4
.L_1:
        /*000c*/ 	.byte	0x04, 0x11
        /*000e*/ 	.short	(.L_3 - .L_2)
	.align		4
.L_2:
        /*0010*/ 	.word	index@(_Z10conv2d_gpuILi16ELi5EEvPKfS1_Pfii)
        /*0014*/ 	.word	0x00000000


	//----- nvinfo : EIATTR_MIN_STACK_SIZE
	.align		4
.L_3:
        /*0018*/ 	.byte	0x04, 0x12
        /*001a*/ 	.short	(.L_5 - .L_4)
	.align		4
.L_4:
        /*001c*/ 	.word	index@(_Z10conv2d_gpuILi16ELi5EEvPKfS1_Pfii)
        /*0020*/ 	.word	0x00000000
.L_5:


//--------------------- .nv.compat                --------------------------
	.section	.nv.compat,"",@"SHT_CUDA_COMPAT_INFO"
	.align	4
        /*0000*/ 	.byte	0x02, 0x09, 0x00, 0x00, 0x02, 0x02, 0x01, 0x00, 0x02, 0x05, 0x05, 0x00, 0x03, 0x07, 0x01, 0x01
        /*0010*/ 	.byte	0x02, 0x03, 0x00, 0x00, 0x02, 0x06, 0x01, 0x00, 0x04, 0x0b, 0x08, 0x00, 0x09, 0x00, 0x00, 0x00
        /*0020*/ 	.byte	0x00, 0x00, 0x00, 0x00


//--------------------- .nv.info._Z10conv2d_gpuILi16ELi5EEvPKfS1_Pfii --------------------------
	.section	.nv.info._Z10conv2d_gpuILi16ELi5EEvPKfS1_Pfii,"",@"SHT_CUDA_INFO"
	.sectionflags	@""
	.align	4


	//----- nvinfo : EIATTR_CUDA_API_VERSION
	.align		4
        /*0000*/ 	.byte	0x04, 0x37
        /*0002*/ 	.short	(.L_7 - .L_6)
.L_6:
        /*0004*/ 	.word	0x00000082


	//----- nvinfo : EIATTR_KPARAM_INFO
	.align		4
.L_7:
        /*0008*/ 	.byte	0x04, 0x17
        /*000a*/ 	.short	(.L_9 - .L_8)
.L_8:
        /*000c*/ 	.word	0x00000000
        /*0010*/ 	.short	0x0004
        /*0012*/ 	.short	0x001c
        /*0014*/ 	.byte	0x00, 0xf0, 0x11, 0x00


	//----- nvinfo : EIATTR_KPARAM_INFO
	.align		4
.L_9:
        /*0018*/ 	.byte	0x04, 0x17
        /*001a*/ 	.short	(.L_11 - .L_10)
.L_10:
        /*001c*/ 	.word	0x00000000
        /*0020*/ 	.short	0x0003
        /*0022*/ 	.short	0x0018
        /*0024*/ 	.byte	0x00, 0xf0, 0x11, 0x00


	//----- nvinfo : EIATTR_KPARAM_INFO
	.align		4
.L_11:
        /*0028*/ 	.byte	0x04, 0x17
        /*002a*/ 	.short	(.L_13 - .L_12)
.L_12:
        /*002c*/ 	.word	0x00000000
        /*0030*/ 	.short	0x0002
        /*0032*/ 	.short	0x0010
        /*0034*/ 	.byte	0x00, 0xf5, 0x21, 0x00


	//----- nvinfo : EIATTR_KPARAM_INFO
	.align		4
.L_13:
        /*0038*/ 	.byte	0x04, 0x17
        /*003a*/ 	.short	(.L_15 - .L_14)
.L_14:
        /*003c*/ 	.word	0x00000000
        /*0040*/ 	.short	0x0001
        /*0042*/ 	.short	0x0008
        /*0044*/ 	.byte	0x00, 0xf5, 0x21, 0x00


	//----- nvinfo : EIATTR_KPARAM_INFO
	.align		4
.L_15:
        /*0048*/ 	.byte	0x04, 0x17
        /*004a*/ 	.short	(.L_17 - .L_16)
.L_16:
        /*004c*/ 	.word	0x00000000
        /*0050*/ 	.short	0x0000
        /*0052*/ 	.short	0x0000
        /*0054*/ 	.byte	0x00, 0xf5, 0x21, 0x00


	//----- nvinfo : EIATTR_SPARSE_MMA_MASK
	.align		4
.L_17:
        /*0058*/ 	.byte	0x03, 0x50
        /*005a*/ 	.short	0x0000


	//----- nvinfo : EIATTR_MAXREG_COUNT
	.align		4
        /*005c*/ 	.byte	0x03, 0x1b
        /*005e*/ 	.short	0x00ff


	//----- nvinfo : EIATTR_NUM_BARRIERS
	.align		4
        /*0060*/ 	.byte	0x02, 0x4c
        /*0062*/ 	.byte	0x01
	.zero		1


	//----- nvinfo : EIATTR_MERCURY_ISA_VERSION
	.align		4
        /*0064*/ 	.byte	0x03, 0x5f
        /*0066*/ 	.short	0x0101


	//----- nvinfo : EIATTR_VRC_CTA_INIT_COUNT
	.align		4
        /*0068*/ 	.byte	0x02, 0x4a
	.zero		1
	.zero		1


	//----- nvinfo : EIATTR_EXIT_INSTR_OFFSETS
	.align		4
        /*006c*/ 	.byte	0x04, 0x1c
        /*006e*/ 	.short	(.L_19 - .L_18)


	//   ....[0]....
.L_18:
        /*0070*/ 	.word	0x00000220


	//   ....[1]....
        /*0074*/ 	.word	0x00000730


	//----- nvinfo : EIATTR_CBANK_PARAM_SIZE
	.align		4
.L_19:
        /*0078*/ 	.byte	0x03, 0x19
        /*007a*/ 	.short	0x0020


	//----- nvinfo : EIATTR_PARAM_CBANK
	.align		4
        /*007c*/ 	.byte	0x04, 0x0a
        /*007e*/ 	.short	(.L_21 - .L_20)
	.align		4
.L_20:
        /*0080*/ 	.word	index@(.nv.constant0._Z10conv2d_gpuILi16ELi5EEvPKfS1_Pfii)
        /*0084*/ 	.short	0x0380
        /*0086*/ 	.short	0x0020


	//----- nvinfo : EIATTR_SW_WAR
	.align		4
.L_21:
        /*0088*/ 	.byte	0x04, 0x36
        /*008a*/ 	.short	(.L_23 - .L_22)
.L_22:
        /*008c*/ 	.word	0x00000008
.L_23:


//--------------------- .nv.callgraph             --------------------------
	.section	.nv.callgraph,"",@"SHT_CUDA_CALLGRAPH"
	.align	4
	.sectionentsize	8
	.align		4
        /*0000*/ 	.word	0x00000000
	.align		4
        /*0004*/ 	.word	0xffffffff
	.align		4
        /*0008*/ 	.word	0x00000000
	.align		4
        /*000c*/ 	.word	0xfffffffe
	.align		4
        /*0010*/ 	.word	0x00000000
	.align		4
        /*0014*/ 	.word	0xfffffffd
	.align		4
        /*0018*/ 	.word	0x00000000
	.align		4
        /*001c*/ 	.word	0xfffffffc


//--------------------- .text._Z10conv2d_gpuILi16ELi5EEvPKfS1_Pfii --------------------------
	.section	.text._Z10conv2d_gpuILi16ELi5EEvPKfS1_Pfii,"ax",@progbits
	.align	128
        .global         _Z10conv2d_gpuILi16ELi5EEvPKfS1_Pfii
        .type           _Z10conv2d_gpuILi16ELi5EEvPKfS1_Pfii,@function
        .size           _Z10conv2d_gpuILi16ELi5EEvPKfS1_Pfii,(.L_x_1 - _Z10conv2d_gpuILi16ELi5EEvPKfS1_Pfii)
        .other          _Z10conv2d_gpuILi16ELi5EEvPKfS1_Pfii,@"STO_CUDA_ENTRY STV_DEFAULT"
_Z10conv2d_gpuILi16ELi5EEvPKfS1_Pfii:
.text._Z10conv2d_gpuILi16ELi5EEvPKfS1_Pfii:
[----:B------:R-:W-:Y:S01]  /*0000*/  LDC R1, c[0x0][0x37c] ;  /* 0x0000df00ff017b82 */ /* 0x000fe20000000800 */
[----:B------:R-:W0:Y:S01]  /*0010*/  S2R R4, SR_TID.Y ;  /* 0x0000000000047919 */ /* 0x000e220000002200 */
[----:B------:R-:W1:Y:S01]  /*0020*/  LDCU.64 UR6, c[0x0][0x398] ;  /* 0x00007300ff0677ac */ /* 0x000e620008000a00 */
[----:B------:R-:W0:Y:S01]  /*0030*/  S2R R3, SR_CTAID.Y ;  /* 0x0000000000037919 */ /* 0x000e220000002600 */
[----:B------:R-:W2:Y:S01]  /*0040*/  LDCU.64 UR4, c[0x0][0x358] ;  /* 0x00006b00ff0477ac */ /* 0x000ea20008000a00 */
[----:B------:R-:W3:Y:S01]  /*0050*/  S2R R9, SR_TID.X ;  /* 0x0000000000097919 */ /* 0x000ee20000002100 */
[----:B------:R-:W3:Y:S01]  /*0060*/  S2R R2, SR_CTAID.X ;  /* 0x0000000000027919 */ /* 0x000ee20000002500 */
[----:B0-----:R-:W-:-:S04]  /*0070*/  LEA R8, R3, R4, 0x4 ;  /* 0x0000000403087211 */ /* 0x001fc800078e20ff */
[----:B------:R-:W-:-:S04]  /*0080*/  IADD3 R0, PT, PT, R8, -0x2, RZ ;  /* 0xfffffffe08007810 */ /* 0x000fc80007ffe0ff */
[----:B-1----:R-:W-:Y:S02]  /*0090*/  ISETP.GE.AND P0, PT, R0, UR6, PT ;  /* 0x0000000600007c0c */ /* 0x002fe4000bf06270 */
[----:B---3--:R-:W-:Y:S02]  /*00a0*/  LEA R5, R2, R9, 0x4 ;  /* 0x0000000902057211 */ /* 0x008fe400078e20ff */
[----:B------:R-:W-:Y:S02]  /*00b0*/  ISETP.LT.U32.OR P0, PT, R8, 0x2, P0 ;  /* 0x000000020800780c */ /* 0x000fe40000701470 */
[C---:B------:R-:W-:Y:S02]  /*00c0*/  IADD3 R2, PT, PT, R5.reuse, -0x2, RZ ;  /* 0xfffffffe05027810 */ /* 0x040fe40007ffe0ff */
[----:B------:R-:W-:-:S04]  /*00d0*/  ISETP.LT.OR P0, PT, R5, 0x2, P0 ;  /* 0x000000020500780c */ /* 0x000fc80000701670 */
[----:B------:R-:W-:-:S13]  /*00e0*/  ISETP.GE.OR P0, PT, R2, UR7, P0 ;  /* 0x0000000702007c0c */ /* 0x000fda0008706670 */
[----:B------:R-:W0:Y:S01]  /*00f0*/  @!P0 LDC.64 R6, c[0x0][0x380] ;  /* 0x0000e000ff068b82 */ /* 0x000e220000000a00 */
[----:B------:R-:W-:-:S05]  /*0100*/  @!P0 IMAD R0, R0, UR7, RZ ;  /* 0x0000000700008c24 */ /* 0x000fca000f8e02ff */
[----:B------:R-:W-:-:S04]  /*0110*/  @!P0 IADD3 R3, P1, PT, R5, R0, RZ ;  /* 0x0000000005038210 */ /* 0x000fc80007f3e0ff */
[----:B------:R-:W-:Y:S02]  /*0120*/  @!P0 LEA.HI.X.SX32 R0, R0, RZ, 0x1, P1 ;  /* 0x000000ff00008211 */ /* 0x000fe400008f0eff */
[----:B0-----:R-:W-:-:S04]  /*0130*/  @!P0 LEA R2, P1, R3, R6, 0x2 ;  /* 0x0000000603028211 */ /* 0x001fc800078210ff */
[----:B------:R-:W-:-:S06]  /*0140*/  @!P0 LEA.HI.X R3, R3, R7, R0, 0x2, P1 ;  /* 0x0000000703038211 */ /* 0x000fcc00008f1400 */
[----:B--2---:R-:W2:Y:S01]  /*0150*/  @!P0 LDG.E.CONSTANT R3, desc[UR4][R2.64+-0x8] ;  /* 0xfffff80402038981 */ /* 0x004ea2000c1e9900 */
[----:B------:R-:W-:Y:S02]  /*0160*/  MOV R0, 0x400 ;  /* 0x0000040000007802 */ /* 0x000fe40000000f00 */
[----:B------:R-:W-:Y:S01]  /*0170*/  LOP3.LUT P1, RZ, R4, 0x3f0, R9, 0xc8, !PT ;  /* 0x000003f004ff7812 */ /* 0x000fe2000782c809 */
[----:B------:R-:W0:Y:S01]  /*0180*/  S2R R7, SR_CgaCtaId ;  /* 0x0000000000077919 */ /* 0x000e220000008800 */
[----:B------:R-:W-:-:S04]  /*0190*/  ISETP.GE.AND P2, PT, R5, UR7, PT ;  /* 0x0000000705007c0c */ /* 0x000fc8000bf46270 */
[----:B------:R-:W-:-:S04]  /*01a0*/  ISETP.GE.OR P2, PT, R8, UR6, P2 ;  /* 0x0000000608007c0c */ /* 0x000fc80009746670 */
[----:B------:R-:W-:Y:S02]  /*01b0*/  PLOP3.LUT P1, PT, P2, P1, PT, 0xf8, 0x8f ;  /* 0x00000000008f781c */ /* 0x000fe40001723f70 */
[----:B0-----:R-:W-:-:S05]  /*01c0*/  LEA R0, R7, R0, 0x18 ;  /* 0x0000000007007211 */ /* 0x001fca00078ec0ff */
[----:B------:R-:W-:-:S05]  /*01d0*/  IMAD R0, R4, 0x50, R0 ;  /* 0x0000005004007824 */ /* 0x000fca00078e0200 */
[----:B------:R-:W-:-:S05]  /*01e0*/  LEA R4, R9, R0, 0x2 ;  /* 0x0000000009047211 */ /* 0x000fca00078e10ff */
[----:B--2---:R0:W-:Y:S04]  /*01f0*/  @!P0 STS [R4], R3 ;  /* 0x0000000304008388 */ /* 0x0041e80000000800 */
[----:B------:R0:W-:Y:S01]  /*0200*/  @P0 STS [R4], RZ ;  /* 0x000000ff04000388 */ /* 0x0001e20000000800 */
[----:B------:R-:W-:Y:S06]  /*0210*/  BAR.SYNC.DEFER_BLOCKING 0x0 ;  /* 0x0000000000007b1d */ /* 0x000fec0000010000 */
[----:B------:R-:W-:Y:S05]  /*0220*/  @P1 EXIT ;  /* 0x000000000000194d */ /* 0x000fea0003800000 */
[----:B0-----:R-:W0:Y:S01]  /*0230*/  LDC.64 R2, c[0x0][0x388] ;  /* 0x0000e200ff027b82 */ /* 0x001e220000000a00 */
[----:B------:R-:W1:Y:S04]  /*0240*/  LDS R17, [R4] ;  /* 0x0000000004117984 */ /* 0x000e680000000800 */
[----:B------:R-:W2:Y:S04]  /*0250*/  LDS R18, [R4+0x4] ;  /* 0x0000040004127984 */ /* 0x000ea80000000800 */
[----:B------:R-:W3:Y:S04]  /*0260*/  LDS R16, [R4+0x8] ;  /* 0x0000080004107984 */ /* 0x000ee80000000800 */
[----:B------:R-:W4:Y:S04]  /*0270*/  LDS R27, [R4+0xc] ;  /* 0x00000c00041b7984 */ /* 0x000f280000000800 */
[----:B------:R-:W5:Y:S04]  /*0280*/  LDS R21, [R4+0x10] ;  /* 0x0000100004157984 */ /* 0x000f680000000800 */
[----:B0-----:R-:W1:Y:S04]  /*0290*/  LDG.E.CONSTANT R0, desc[UR4][R2.64] ;  /* 0x0000000402007981 */ /* 0x001e68000c1e9900 */
[----:B------:R-:W2:Y:S04]  /*02a0*/  LDG.E.CONSTANT R29, desc[UR4][R2.64+0x4] ;  /* 0x00000404021d7981 */ /* 0x000ea8000c1e9900 */
[----:B------:R-:W3:Y:S04]  /*02b0*/  LDG.E.CONSTANT R15, desc[UR4][R2.64+0x8] ;  /* 0x00000804020f7981 */ /* 0x000ee8000c1e9900 */
[----:B------:R-:W4:Y:S04]  /*02c0*/  LDG.E.CONSTANT R14, desc[UR4][R2.64+0xc] ;  /* 0x00000c04020e7981 */ /* 0x000f28000c1e9900 */
[----:B------:R-:W5:Y:S04]  /*02d0*/  LDG.E.CONSTANT R20, desc[UR4][R2.64+0x10] ;  /* 0x0000100402147981 */ /* 0x000f68000c1e9900 */
        /* <DEDUP_REMOVED lines=11> */
[----:B------:R-:W5:Y:S01]  /*0390*/  LDG.E.CONSTANT R19, desc[UR4][R2.64+0x40] ;  /* 0x0000400402137981 */ /* 0x000f62000c1e9900 */
[----:B-1----:R-:W-:-:S03]  /*03a0*/  FFMA R0, R0, R17, RZ ;  /* 0x0000001100007223 */ /* 0x002fc600000000ff */
[----:B------:R-:W5:Y:S01]  /*03b0*/  LDG.E.CONSTANT R17, desc[UR4][R2.64+0x48] ;  /* 0x0000480402117981 */ /* 0x000f62000c1e9900 */
[----:B--2---:R-:W-:-:S03]  /*03c0*/  FFMA R0, R29, R18, R0 ;  /* 0x000000121d007223 */ /* 0x004fc60000000000 */
[----:B------:R-:W2:Y:S01]  /*03d0*/  LDG.E.CONSTANT R18, desc[UR4][R2.64+0x44] ;  /* 0x0000440402127981 */ /* 0x000ea2000c1e9900 */
[----:B---3--:R-:W-:-:S03]  /*03e0*/  FFMA R29, R15, R16, R0 ;  /* 0x000000100f1d7223 */ /* 0x008fc60000000000 */
[----:B------:R-:W3:Y:S04]  /*03f0*/  LDG.E.CONSTANT R16, desc[UR4][R2.64+0x4c] ;  /* 0x00004c0402107981 */ /* 0x000ee8000c1e9900 */
[----:B------:R-:W3:Y:S01]  /*0400*/  LDG.E.CONSTANT R15, desc[UR4][R2.64+0x50] ;  /* 0x00005004020f7981 */ /* 0x000ee2000c1e9900 */
[----:B----4-:R-:W-:-:S03]  /*0410*/  FFMA R27, R14, R27, R29 ;  /* 0x0000001b0e1b7223 */ /* 0x010fc6000000001d */
[----:B------:R-:W4:Y:S01]  /*0420*/  LDG.E.CONSTANT R14, desc[UR4][R2.64+0x54] ;  /* 0x00005404020e7981 */ /* 0x000f22000c1e9900 */
[----:B-----5:R-:W-:-:S03]  /*0430*/  FFMA R26, R20, R21, R27 ;  /* 0x00000015141a7223 */ /* 0x020fc6000000001b */
[----:B------:R-:W5:Y:S04]  /*0440*/  LDG.E.CONSTANT R0, desc[UR4][R2.64+0x58] ;  /* 0x0000580402007981 */ /* 0x000f68000c1e9900 */
[----:B------:R-:W5:Y:S04]  /*0450*/  LDG.E.CONSTANT R20, desc[UR4][R2.64+0x5c] ;  /* 0x00005c0402147981 */ /* 0x000f68000c1e9900 */
[----:B------:R0:W5:Y:S04]  /*0460*/  LDG.E.CONSTANT R21, desc[UR4][R2.64+0x60] ;  /* 0x0000600402157981 */ /* 0x000168000c1e9900 */
[----:B------:R-:W1:Y:S04]  /*0470*/  LDS R27, [R4+0x50] ;  /* 0x00005000041b7984 */ /* 0x000e680000000800 */
[----:B0-----:R-:W-:Y:S04]  /*0480*/  LDS R2, [R4+0xa8] ;  /* 0x0000a80004027984 */ /* 0x001fe80000000800 */
[----:B------:R-:W-:Y:S01]  /*0490*/  LDS R3, [R4+0xb0] ;  /* 0x0000b00004037984 */ /* 0x000fe20000000800 */
[----:B-1----:R-:W-:-:S03]  /*04a0*/  FFMA R23, R23, R27, R26 ;  /* 0x0000001b17177223 */ /* 0x002fc6000000001a */
[----:B------:R-:W0:Y:S04]  /*04b0*/  LDS R26, [R4+0x54] ;  /* 0x00005400041a7984 */ /* 0x000e280000000800 */
[----:B------:R-:W1:Y:S01]  /*04c0*/  LDS R27, [R4+0x58] ;  /* 0x00005800041b7984 */ /* 0x000e620000000800 */
[----:B0-----:R-:W-:-:S03]  /*04d0*/  FFMA R23, R24, R26, R23 ;  /* 0x0000001a18177223 */ /* 0x001fc60000000017 */
[----:B------:R-:W0:Y:S04]  /*04e0*/  LDS R26, [R4+0x5c] ;  /* 0x00005c00041a7984 */ /* 0x000e280000000800 */
[----:B------:R-:W0:Y:S01]  /*04f0*/  LDS R24, [R4+0x60] ;  /* 0x0000600004187984 */ /* 0x000e220000000800 */
[----:B-1----:R-:W-:-:S03]  /*0500*/  FFMA R22, R22, R27, R23 ;  /* 0x0000001b16167223 */ /* 0x002fc60000000017 */
[----:B------:R-:W1:Y:S04]  /*0510*/  LDS R23, [R4+0xa0] ;  /* 0x0000a00004177984 */ /* 0x000e680000000800 */
[----:B------:R-:W1:Y:S01]  /*0520*/  LDS R27, [R4+0xa4] ;  /* 0x0000a400041b7984 */ /* 0x000e620000000800 */
[----:B0-----:R-:W-:-:S03]  /*0530*/  FFMA R26, R25, R26, R22 ;  /* 0x0000001a191a7223 */ /* 0x001fc60000000016 */
[----:B------:R-:W0:Y:S01]  /*0540*/  LDS R22, [R4+0xac] ;  /* 0x0000ac0004167984 */ /* 0x000e220000000800 */
[----:B------:R-:W-:-:S03]  /*0550*/  FFMA R13, R13, R24, R26 ;  /* 0x000000180d0d7223 */ /* 0x000fc6000000001a */
[----:B------:R-:W0:Y:S01]  /*0560*/  LDS R24, [R4+0xf0] ;  /* 0x0000f00004187984 */ /* 0x000e220000000800 */
[----:B-1----:R-:W-:-:S03]  /*0570*/  FFMA R13, R12, R23, R13 ;  /* 0x000000170c0d7223 */ /* 0x002fc6000000000d */
[----:B------:R-:W1:Y:S04]  /*0580*/  LDS R12, [R4+0xf4] ;  /* 0x0000f400040c7984 */ /* 0x000e680000000800 */
[----:B------:R-:W2:Y:S01]  /*0590*/  LDS R23, [R4+0xf8] ;  /* 0x0000f80004177984 */ /* 0x000ea20000000800 */
[----:B------:R-:W-:-:S03]  /*05a0*/  FFMA R26, R10, R27, R13 ;  /* 0x0000001b0a1a7223 */ /* 0x000fc6000000000d */
[----:B------:R-:W2:Y:S01]  /*05b0*/  LDS R10, [R4+0xfc] ;  /* 0x0000fc00040a7984 */ /* 0x000ea20000000800 */
[----:B------:R-:W-:-:S03]  /*05c0*/  FFMA R2, R9, R2, R26 ;  /* 0x0000000209027223 */ /* 0x000fc6000000001a */
[----:B------:R-:W3:Y:S04]  /*05d0*/  LDS R13, [R4+0x100] ;  /* 0x00010000040d7984 */ /* 0x000ee80000000800 */
[----:B------:R-:W3:Y:S04]  /*05e0*/  LDS R26, [R4+0x140] ;  /* 0x00014000041a7984 */ /* 0x000ee80000000800 */
[----:B------:R-:W4:Y:S04]  /*05f0*/  LDS R9, [R4+0x144] ;  /* 0x0001440004097984 */ /* 0x000f280000000800 */
[----:B------:R-:W5:Y:S01]  /*0600*/  LDS R25, [R4+0x148] ;  /* 0x0001480004197984 */ /* 0x000f620000000800 */
[----:B0-----:R-:W-:-:S03]  /*0610*/  FFMA R27, R7, R22, R2 ;  /* 0x00000016071b7223 */ /* 0x001fc60000000002 */
[----:B------:R-:W0:Y:S01]  /*0620*/  LDS R7, [R4+0x14c] ;  /* 0x00014c0004077984 */ /* 0x000e220000000800 */
[----:B------:R-:W-:-:S03]  /*0630*/  FFMA R2, R6, R3, R27 ;  /* 0x0000000306027223 */ /* 0x000fc6000000001b */
[----:B------:R-:W0:Y:S01]  /*0640*/  LDS R6, [R4+0x150] ;  /* 0x0001500004067984 */ /* 0x000e220000000800 */
[----:B------:R-:W-:-:S04]  /*0650*/  FFMA R2, R11, R24, R2 ;  /* 0x000000180b027223 */ /* 0x000fc80000000002 */
[----:B-1----:R-:W-:Y:S02]  /*0660*/  FFMA R19, R19, R12, R2 ;  /* 0x0000000c13137223 */ /* 0x002fe40000000002 */
[----:B------:R-:W1:Y:S01]  /*0670*/  LDC.64 R2, c[0x0][0x390] ;  /* 0x0000e400ff027b82 */ /* 0x000e620000000a00 */
[----:B------:R-:W-:-:S04]  /*0680*/  IMAD R5, R8, UR7, R5 ;  /* 0x0000000708057c24 */ /* 0x000fc8000f8e0205 */
[----:B-1----:R-:W-:-:S04]  /*0690*/  IMAD.WIDE R2, R5, 0x4, R2 ;  /* 0x0000000405027825 */ /* 0x002fc800078e0202 */
[----:B--2---:R-:W-:-:S04]  /*06a0*/  FFMA R18, R18, R23, R19 ;  /* 0x0000001712127223 */ /* 0x004fc80000000013 */
[----:B------:R-:W-:-:S04]  /*06b0*/  FFMA R17, R17, R10, R18 ;  /* 0x0000000a11117223 */ /* 0x000fc80000000012 */
[----:B---3--:R-:W-:-:S04]  /*06c0*/  FFMA R16, R16, R13, R17 ;  /* 0x0000000d10107223 */ /* 0x008fc80000000011 */
[----:B------:R-:W-:-:S04]  /*06d0*/  FFMA R15, R15, R26, R16 ;  /* 0x0000001a0f0f7223 */ /* 0x000fc80000000010 */
[----:B----4-:R-:W-:-:S04]  /*06e0*/  FFMA R9, R14, R9, R15 ;  /* 0x000000090e097223 */ /* 0x010fc8000000000f */
[----:B-----5:R-:W-:-:S04]  /*06f0*/  FFMA R9, R0, R25, R9 ;  /* 0x0000001900097223 */ /* 0x020fc80000000009 */
[----:B0-----:R-:W-:-:S04]  /*0700*/  FFMA R20, R20, R7, R9 ;  /* 0x0000000714147223 */ /* 0x001fc80000000009 */
[----:B------:R-:W-:-:S05]  /*0710*/  FFMA R21, R21, R6, R20 ;  /* 0x0000000615157223 */ /* 0x000fca0000000014 */
[----:B------:R-:W-:Y:S01]  /*0720*/  STG.E desc[UR4][R2.64], R21 ;  /* 0x0000001502007986 */ /* 0x000fe2000c101904 */
[----:B------:R-:W-:Y:S05]  /*0730*/  EXIT ;  /* 0x000000000000794d */ /* 0x000fea0003800000 */
.L_x_0:
[----:B------:R-:W-:-:S00]  /*0740*/  BRA `(.L_x_0) ;  /* 0xfffffffc00fc7947 */ /* 0x000fc0000383ffff */
[----:B------:R-:W-:-:S00]  /*0750*/  NOP ;  /* 0x0000000000007918 */ /* 0x000fc00000000000 */
        /* <DEDUP_REMOVED lines=10> */
.L_x_1:


//--------------------- .nv.shared._Z10conv2d_gpuILi16ELi5EEvPKfS1_Pfii --------------------------
	.section	.nv.shared._Z10conv2d_gpuILi16ELi5EEvPKfS1_Pfii,"aw",@nobits
	.sectionflags	@""
	.align	4
.nv.shared._Z10conv2d_gpuILi16ELi5EEvPKfS1_Pfii:
	.zero		2624


//--------------------- .nv.shared.reserved.0     --------------------------
	.section	.nv.shared.reserved.0,"aw",@nobits
	.weak		__nv_reservedSMEM_offset_0_alias
	.size		__nv_reservedSMEM_offset_0_alias, 0, 64
	.other		__nv_reservedSMEM_offset_0_alias,@"STO_CUDA_RESERVED_SHARED STV_DEFAULT"
__nv_reservedSMEM_offset_0_alias:
	.zero		0
	.zero		64


//--------------------- .nv.constant0._Z10conv2d_gpuILi16ELi5EEvPKfS1_Pfii --------------------------
	.section	.nv.constant0._Z10conv2d_gpuILi16ELi5EEvPKfS1_Pfii,"a",@progbits
	.sectionflags	@""
	.align	4
.nv.constant0._Z10conv2d_gpuILi16ELi5EEvPKfS1_Pfii:
	.zero		928


//--------------------- SYMBOLS --------------------------

	.type		.nv.reservedSmem.offset0,@object
	.size		.nv.reservedSmem.offset0,0x4
	.type		.nv.reservedSmem.cap,@object
	.size		.nv.reservedSmem.cap,0x4
